//
// Generated by NVIDIA NVVM Compiler
//
// Compiler Build ID: CL-36424714
// Cuda compilation tools, release 13.0, V13.0.88
// Based on NVVM 20.0.0
//

.version 9.0
.target sm_100
.address_size 64

	// .globl	_Z12print1DIndexv
.extern .func  (.param .b32 func_retval0) vprintf
(
	.param .b64 vprintf_param_0,
	.param .b64 vprintf_param_1
)
;
.global .align 1 .b8 $str[19] = {37, 100, 32, 120, 32, 37, 100, 32, 43, 32, 37, 100, 32, 61, 32, 37, 100, 10};
.global .align 1 .b8 $str$1[87] = {103, 120, 58, 32, 37, 100, 32, 120, 32, 37, 100, 32, 43, 32, 37, 100, 32, 61, 32, 37, 100, 9, 32, 32, 32, 32, 32, 32, 32, 32, 32, 32, 103, 121, 58, 32, 37, 100, 32, 120, 32, 37, 100, 32, 43, 32, 37, 100, 32, 61, 32, 37, 100, 9, 32, 32, 32, 32, 32, 32, 32, 32, 32, 32, 105, 100, 58, 32, 37, 100, 32, 120, 32, 37, 100, 32, 43, 32, 37, 100, 32, 61, 32, 37, 100, 10};
.global .align 1 .b8 $str$2[134] = {103, 120, 58, 32, 37, 100, 32, 120, 32, 37, 100, 32, 43, 32, 37, 100, 32, 61, 32, 37, 100, 9, 32, 32, 32, 32, 32, 32, 32, 32, 32, 32, 103, 121, 58, 32, 37, 100, 32, 120, 32, 37, 100, 32, 43, 32, 37, 100, 32, 61, 32, 37, 100, 9, 32, 32, 32, 32, 32, 32, 32, 32, 32, 32, 103, 122, 58, 32, 37, 100, 32, 120, 32, 37, 100, 32, 43, 32, 37, 100, 32, 61, 32, 37, 100, 9, 32, 32, 32, 32, 32, 32, 32, 32, 32, 32, 105, 100, 58, 32, 37, 100, 32, 120, 32, 37, 100, 32, 120, 32, 37, 100, 32, 43, 32, 37, 100, 32, 120, 32, 37, 100, 32, 43, 32, 37, 100, 32, 61, 32, 37, 100, 10};

.visible .entry _Z12print1DIndexv()
{
	.local .align 16 .b8 	__local_depot0[16];
	.reg .b64 	%SP;
	.reg .b64 	%SPL;
	.reg .b32 	%r<7>;
	.reg .b64 	%rd<5>;

	mov.u64 	%SPL, __local_depot0;
	cvta.local.u64 	%SP, %SPL;
	add.u64 	%rd1, %SP, 0;
	add.u64 	%rd2, %SPL, 0;
	mov.u32 	%r1, %ctaid.x;
	mov.u32 	%r2, %ntid.x;
	mov.u32 	%r3, %tid.x;
	mad.lo.s32 	%r4, %r1, %r2, %r3;
	st.local.v4.u32 	[%rd2], {%r1, %r2, %r3, %r4};
	mov.u64 	%rd3, $str;
	cvta.global.u64 	%rd4, %rd3;
	{ // callseq 0, 0
	.param .b64 param0;
	st.param.b64 	[param0], %rd4;
	.param .b64 param1;
	st.param.b64 	[param1], %rd1;
	.param .b32 retval0;
	call.uni (retval0), 
	vprintf, 
	(
	param0, 
	param1
	);
	ld.param.b32 	%r5, [retval0];
	} // callseq 0
	ret;

}
	// .globl	_Z12print2DIndexv
.visible .entry _Z12print2DIndexv()
{
	.local .align 16 .b8 	__local_depot1[48];
	.reg .b64 	%SP;
	.reg .b64 	%SPL;
	.reg .b32 	%r<13>;
	.reg .b64 	%rd<5>;

	mov.u64 	%SPL, __local_depot1;
	cvta.local.u64 	%SP, %SPL;
	add.u64 	%rd1, %SP, 0;
	add.u64 	%rd2, %SPL, 0;
	mov.u32 	%r1, %ctaid.x;
	mov.u32 	%r2, %ntid.x;
	mov.u32 	%r3, %tid.x;
	mad.lo.s32 	%r4, %r1, %r2, %r3;
	mov.u32 	%r5, %ctaid.y;
	mov.u32 	%r6, %ntid.y;
	mov.u32 	%r7, %tid.y;
	mad.lo.s32 	%r8, %r5, %r6, %r7;
	mov.u32 	%r9, %nctaid.x;
	mad.lo.s32 	%r10, %r8, %r9, %r4;
	st.local.v4.u32 	[%rd2], {%r1, %r2, %r3, %r4};
	st.local.v4.u32 	[%rd2+16], {%r5, %r6, %r7, %r8};
	st.local.v4.u32 	[%rd2+32], {%r8, %r9, %r4, %r10};
	mov.u64 	%rd3, $str$1;
	cvta.global.u64 	%rd4, %rd3;
	{ // callseq 1, 0
	.param .b64 param0;
	st.param.b64 	[param0], %rd4;
	.param .b64 param1;
	st.param.b64 	[param1], %rd1;
	.param .b32 retval0;
	call.uni (retval0), 
	vprintf, 
	(
	param0, 
	param1
	);
	ld.param.b32 	%r11, [retval0];
	} // callseq 1
	ret;

}
	// .globl	_Z12print3DIndexv
.visible .entry _Z12print3DIndexv()
{
	.local .align 8 .b8 	__local_depot2[80];
	.reg .b64 	%SP;
	.reg .b64 	%SPL;
	.reg .b32 	%r<19>;
	.reg .b64 	%rd<5>;

	mov.u64 	%SPL, __local_depot2;
	cvta.local.u64 	%SP, %SPL;
	add.u64 	%rd1, %SP, 0;
	add.u64 	%rd2, %SPL, 0;
	mov.u32 	%r1, %ctaid.x;
	mov.u32 	%r2, %ntid.x;
	mov.u32 	%r3, %tid.x;
	mad.lo.s32 	%r4, %r1, %r2, %r3;
	mov.u32 	%r5, %ctaid.y;
	mov.u32 	%r6, %ntid.y;
	mov.u32 	%r7, %tid.y;
	mad.lo.s32 	%r8, %r5, %r6, %r7;
	mov.u32 	%r9, %ctaid.z;
	mov.u32 	%r10, %ntid.z;
	mov.u32 	%r11, %tid.z;
	mad.lo.s32 	%r12, %r9, %r10, %r11;
	mov.u32 	%r13, %nctaid.x;
	mov.u32 	%r14, %nctaid.y;
	mad.lo.s32 	%r15, %r12, %r14, %r8;
	mad.lo.s32 	%r16, %r15, %r13, %r4;
	st.local.v2.u32 	[%rd2], {%r1, %r2};
	st.local.v2.u32 	[%rd2+8], {%r3, %r4};
	st.local.v2.u32 	[%rd2+16], {%r5, %r6};
	st.local.v2.u32 	[%rd2+24], {%r7, %r8};
	st.local.v2.u32 	[%rd2+32], {%r9, %r10};
	st.local.v2.u32 	[%rd2+40], {%r11, %r12};
	st.local.v2.u32 	[%rd2+48], {%r12, %r13};
	st.local.v2.u32 	[%rd2+56], {%r14, %r8};
	st.local.v2.u32 	[%rd2+64], {%r13, %r4};
	st.local.u32 	[%rd2+72], %r16;
	mov.u64 	%rd3, $str$2;
	cvta.global.u64 	%rd4, %rd3;
	{ // callseq 2, 0
	.param .b64 param0;
	st.param.b64 	[param0], %rd4;
	.param .b64 param1;
	st.param.b64 	[param1], %rd1;
	.param .b32 retval0;
	call.uni (retval0), 
	vprintf, 
	(
	param0, 
	param1
	);
	ld.param.b32 	%r17, [retval0];
	} // callseq 2
	ret;

}


// ===== COMPILED SASS (sm_100) =====

	.target	sm_100

	.elftype	@"ET_EXEC"


//--------------------- .note.nv.tkinfo           --------------------------
	.section	.note.nv.tkinfo,"",@"SHT_NOTE"
	.sectionflags	@"SHF_NOTE_NV_TKINFO"
	.tkinfo
        /*0018*/ 	.word	0x00000002
        /*0030*/ 	.string	""
        /*0030*/ 	.string	"ptxas"
        /*0030*/ 	.string	"Cuda compilation tools, release 13.0, V13.0.88"
        /*0030*/ 	.string	"Build cuda_13.0.r13.0/compiler.36424714_0"
        /*0030*/ 	.string	"-arch sm_100 -m 64 "



//--------------------- .note.nv.cuinfo           --------------------------
	.section	.note.nv.cuinfo,"",@"SHT_NOTE"
	.sectionflags	@"SHF_NOTE_NV_CUINFO"
        /*0018*/ 	.short	0x0002
        /*001a*/ 	.short	0x0064
        /*001c*/ 	.short	0x0082
	.zero		2


//--------------------- .nv.info                  --------------------------
	.section	.nv.info,"",@"SHT_CUDA_INFO"
	.align	4


	//----- nvinfo : EIATTR_REGCOUNT
	.align		4
        /*0000*/ 	.byte	0x04, 0x2f
        /*0002*/ 	.short	(.L_4 - .L_3)
	.align		4
.L_3:
        /*0004*/ 	.word	index@(_Z12print1DIndexv)
        /*0008*/ 	.word	0x00000018


	//----- nvinfo : EIATTR_FRAME_SIZE
	.align		4
.L_4:
        /*000c*/ 	.byte	0x04, 0x11
        /*000e*/ 	.short	(.L_6 - .L_5)
	.align		4
.L_5:
        /*0010*/ 	.word	index@(_Z12print1DIndexv)
        /*0014*/ 	.word	0x00000010


	//----- nvinfo : EIATTR_REGCOUNT
	.align		4
.L_6:
        /*0018*/ 	.byte	0x04, 0x2f
        /*001a*/ 	.short	(.L_8 - .L_7)
	.align		4
.L_7:
        /*001c*/ 	.word	index@(_Z12print2DIndexv)
        /*0020*/ 	.word	0x00000018


	//----- nvinfo : EIATTR_FRAME_SIZE
	.align		4
.L_8:
        /*0024*/ 	.byte	0x04, 0x11
        /*0026*/ 	.short	(.L_10 - .L_9)
	.align		4
.L_9:
        /*0028*/ 	.word	index@(_Z12print2DIndexv)
        /*002c*/ 	.word	0x00000030


	//----- nvinfo : EIATTR_REGCOUNT
	.align		4
.L_10:
        /*0030*/ 	.byte	0x04, 0x2f
        /*0032*/ 	.short	(.L_12 - .L_11)
	.align		4
.L_11:
        /*0034*/ 	.word	index@(_Z12print3DIndexv)
        /*0038*/ 	.word	0x00000018


	//----- nvinfo : EIATTR_FRAME_SIZE
	.align		4
.L_12:
        /*003c*/ 	.byte	0x04, 0x11
        /*003e*/ 	.short	(.L_14 - .L_13)
	.align		4
.L_13:
        /*0040*/ 	.word	index@(_Z12print3DIndexv)
        /*0044*/ 	.word	0x00000050


	//----- nvinfo : EIATTR_MIN_STACK_SIZE
	.align		4
.L_14:
        /*0048*/ 	.byte	0x04, 0x12
        /*004a*/ 	.short	(.L_16 - .L_15)
	.align		4
.L_15:
        /*004c*/ 	.word	index@(_Z12print3DIndexv)
        /*0050*/ 	.word	0x00000050


	//----- nvinfo : EIATTR_MIN_STACK_SIZE
	.align		4
.L_16:
        /*0054*/ 	.byte	0x04, 0x12
        /*0056*/ 	.short	(.L_18 - .L_17)
	.align		4
.L_17:
        /*0058*/ 	.word	index@(_Z12print2DIndexv)
        /*005c*/ 	.word	0x00000030


	//----- nvinfo : EIATTR_MIN_STACK_SIZE
	.align		4
.L_18:
        /*0060*/ 	.byte	0x04, 0x12
        /*0062*/ 	.short	(.L_20 - .L_19)
	.align		4
.L_19:
        /*0064*/ 	.word	index@(_Z12print1DIndexv)
        /*0068*/ 	.word	0x00000010
.L_20:


//--------------------- .nv.compat                --------------------------
	.section	.nv.compat,"",@"SHT_CUDA_COMPAT_INFO"
	.align	4
        /*0000*/ 	.byte	0x02, 0x09, 0x00, 0x00, 0x02, 0x02, 0x01, 0x00, 0x02, 0x05, 0x05, 0x00, 0x03, 0x07, 0x01, 0x01
        /*0010*/ 	.byte	0x02, 0x03, 0x00, 0x00, 0x02, 0x06, 0x01, 0x00, 0x04, 0x0b, 0x08, 0x00, 0x09, 0x00, 0x00, 0x00
        /*0020*/ 	.byte	0x00, 0x00, 0x00, 0x00


//--------------------- .nv.info._Z12print3DIndexv --------------------------
	.section	.nv.info._Z12print3DIndexv,"",@"SHT_CUDA_INFO"
	.sectionflags	@""
	.align	4


	//----- nvinfo : EIATTR_CUDA_API_VERSION
	.align		4
        /*0000*/ 	.byte	0x04, 0x37
        /*0002*/ 	.short	(.L_22 - .L_21)
.L_21:
        /*0004*/ 	.word	0x00000082


	//----- nvinfo : EIATTR_SPARSE_MMA_MASK
	.align		4
.L_22:
        /*0008*/ 	.byte	0x03, 0x50
        /*000a*/ 	.short	0x0000


	//----- nvinfo : EIATTR_MAXREG_COUNT
	.align		4
        /*000c*/ 	.byte	0x03, 0x1b
        /*000e*/ 	.short	0x00ff


	//----- nvinfo : EIATTR_EXTERNS
	.align		4
        /*0010*/ 	.byte	0x04, 0x0f
        /*0012*/ 	.short	(.L_24 - .L_23)


	//   ....[0]....
	.align		4
.L_23:
        /*0014*/ 	.word	index@(vprintf)


	//----- nvinfo : EIATTR_MERCURY_ISA_VERSION
	.align		4
.L_24:
        /*0018*/ 	.byte	0x03, 0x5f
        /*001a*/ 	.short	0x0101


	//----- nvinfo : EIATTR_VRC_CTA_INIT_COUNT
	.align		4
        /*001c*/ 	.byte	0x02, 0x4a
	.zero		1
	.zero		1


	//----- nvinfo : EIATTR_SYSCALL_OFFSETS
	.align		4
        /*0020*/ 	.byte	0x04, 0x46
        /*0022*/ 	.short	(.L_26 - .L_25)


	//   ....[0]....
.L_25:
        /*0024*/ 	.word	0x000002a0


	//----- nvinfo : EIATTR_EXIT_INSTR_OFFSETS
	.align		4
.L_26:
        /*0028*/ 	.byte	0x04, 0x1c
        /*002a*/ 	.short	(.L_28 - .L_27)


	//   ....[0]....
.L_27:
        /*002c*/ 	.word	0x000002b0


	//----- nvinfo : EIATTR_SW_WAR
	.align		4
.L_28:
        /*0030*/ 	.byte	0x04, 0x36
        /*0032*/ 	.short	(.L_30 - .L_29)
.L_29:
        /*0034*/ 	.word	0x00000008
.L_30:


//--------------------- .nv.info._Z12print2DIndexv --------------------------
	.section	.nv.info._Z12print2DIndexv,"",@"SHT_CUDA_INFO"
	.sectionflags	@""
	.align	4


	//----- nvinfo : EIATTR_CUDA_API_VERSION
	.align		4
        /*0000*/ 	.byte	0x04, 0x37
        /*0002*/ 	.short	(.L_32 - .L_31)
.L_31:
        /*0004*/ 	.word	0x00000082


	//----- nvinfo : EIATTR_SPARSE_MMA_MASK
	.align		4
.L_32:
        /*0008*/ 	.byte	0x03, 0x50
        /*000a*/ 	.short	0x0000


	//----- nvinfo : EIATTR_MAXREG_COUNT
	.align		4
        /*000c*/ 	.byte	0x03, 0x1b
        /*000e*/ 	.short	0x00ff


	//----- nvinfo : EIATTR_EXTERNS
	.align		4
        /*0010*/ 	.byte	0x04, 0x0f
        /*0012*/ 	.short	(.L_34 - .L_33)


	//   ....[0]....
	.align		4
.L_33:
        /*0014*/ 	.word	index@(vprintf)


	//----- nvinfo : EIATTR_MERCURY_ISA_VERSION
	.align		4
.L_34:
        /*0018*/ 	.byte	0x03, 0x5f
        /*001a*/ 	.short	0x0101


	//----- nvinfo : EIATTR_VRC_CTA_INIT_COUNT
	.align		4
        /*001c*/ 	.byte	0x02, 0x4a
	.zero		1
	.zero		1


	//----- nvinfo : EIATTR_SYSCALL_OFFSETS
	.align		4
        /*0020*/ 	.byte	0x04, 0x46
        /*0022*/ 	.short	(.L_36 - .L_35)


	//   ....[0]....
.L_35:
        /*0024*/ 	.word	0x000001b0


	//----- nvinfo : EIATTR_EXIT_INSTR_OFFSETS
	.align		4
.L_36:
        /*0028*/ 	.byte	0x04, 0x1c
        /*002a*/ 	.short	(.L_38 - .L_37)


	//   ....[0]....
.L_37:
        /*002c*/ 	.word	0x000001c0


	//----- nvinfo : EIATTR_SW_WAR
	.align		4
.L_38:
        /*0030*/ 	.byte	0x04, 0x36
        /*0032*/ 	.short	(.L_40 - .L_39)
.L_39:
        /*0034*/ 	.word	0x00000008
.L_40:


//--------------------- .nv.info._Z12print1DIndexv --------------------------
	.section	.nv.info._Z12print1DIndexv,"",@"SHT_CUDA_INFO"
	.sectionflags	@""
	.align	4


	//----- nvinfo : EIATTR_CUDA_API_VERSION
	.align		4
        /*0000*/ 	.byte	0x04, 0x37
        /*0002*/ 	.short	(.L_42 - .L_41)
.L_41:
        /*0004*/ 	.word	0x00000082


	//----- nvinfo : EIATTR_SPARSE_MMA_MASK
	.align		4
.L_42:
        /*0008*/ 	.byte	0x03, 0x50
        /*000a*/ 	.short	0x0000


	//----- nvinfo : EIATTR_MAXREG_COUNT
	.align		4
        /*000c*/ 	.byte	0x03, 0x1b
        /*000e*/ 	.short	0x00ff


	//----- nvinfo : EIATTR_EXTERNS
	.align		4
        /*0010*/ 	.byte	0x04, 0x0f
        /*0012*/ 	.short	(.L_44 - .L_43)


	//   ....[0]....
	.align		4
.L_43:
        /*0014*/ 	.word	index@(vprintf)


	//----- nvinfo : EIATTR_MERCURY_ISA_VERSION
	.align		4
.L_44:
        /*0018*/ 	.byte	0x03, 0x5f
        /*001a*/ 	.short	0x0101


	//----- nvinfo : EIATTR_VRC_CTA_INIT_COUNT
	.align		4
        /*001c*/ 	.byte	0x02, 0x4a
	.zero		1
	.zero		1


	//----- nvinfo : EIATTR_SYSCALL_OFFSETS
	.align		4
        /*0020*/ 	.byte	0x04, 0x46
        /*0022*/ 	.short	(.L_46 - .L_45)


	//   ....[0]....
.L_45:
        /*0024*/ 	.word	0x00000110


	//----- nvinfo : EIATTR_EXIT_INSTR_OFFSETS
	.align		4
.L_46:
        /*0028*/ 	.byte	0x04, 0x1c
        /*002a*/ 	.short	(.L_48 - .L_47)


	//   ....[0]....
.L_47:
        /*002c*/ 	.word	0x00000120


	//----- nvinfo : EIATTR_SW_WAR
	.align		4
.L_48:
        /*0030*/ 	.byte	0x04, 0x36
        /*0032*/ 	.short	(.L_50 - .L_49)
.L_49:
        /*0034*/ 	.word	0x00000008
.L_50:


//--------------------- .nv.callgraph             --------------------------
	.section	.nv.callgraph,"",@"SHT_CUDA_CALLGRAPH"
	.align	4
	.sectionentsize	8
	.align		4
        /*0000*/ 	.word	0x00000000
	.align		4
        /*0004*/ 	.word	0xffffffff
	.align		4
        /*0008*/ 	.word	index@(_Z12print3DIndexv)
	.align		4
        /*000c*/ 	.word	index@(vprintf)
	.align		4
        /*0010*/ 	.word	index@(_Z12print2DIndexv)
	.align		4
        /*0014*/ 	.word	index@(vprintf)
	.align		4
        /*0018*/ 	.word	index@(_Z12print1DIndexv)
	.align		4
        /*001c*/ 	.word	index@(vprintf)
	.align		4
        /*0020*/ 	.word	0x00000000
	.align		4
        /*0024*/ 	.word	0xfffffffe
	.align		4
        /*0028*/ 	.word	0x00000000
	.align		4
        /*002c*/ 	.word	0xfffffffd
	.align		4
        /*0030*/ 	.word	0x00000000
	.align		4
        /*0034*/ 	.word	0xfffffffc


//--------------------- .nv.constant4             --------------------------
	.section	.nv.constant4,"a",@progbits
	.align	8
	.align		8
.nv.constant4:
        /*0000*/ 	.dword	vprintf
	.align		8
        /*0008*/ 	.dword	$str
	.align		8
        /*0010*/ 	.dword	$str$1
	.align		8
        /*0018*/ 	.dword	$str$2


//--------------------- .text._Z12print3DIndexv   --------------------------
	.section	.text._Z12print3DIndexv,"ax",@progbits
	.align	128
        .global         _Z12print3DIndexv
        .type           _Z12print3DIndexv,@function
        .size           _Z12print3DIndexv,(.L_x_6 - _Z12print3DIndexv)
        .other          _Z12print3DIndexv,@"STO_CUDA_ENTRY STV_DEFAULT"
_Z12print3DIndexv:
.text._Z12print3DIndexv:
[----:B------:R-:W0:Y:S01]  /*0000*/  LDC R1, c[0x0][0x37c] ;  /* 0x0000df00ff017b82 */ /* 0x000e220000000800 */
[----:B------:R-:W1:Y:S01]  /*0010*/  S2R R10, SR_CTAID.Z ;  /* 0x00000000000a7919 */ /* 0x000e620000002700 */
[----:B------:R-:W2:Y:S06]  /*0020*/  LDCU UR5, c[0x0][0x2fc] ;  /* 0x00005f80ff0577ac */ /* 0x000eac0008000800 */
[----:B------:R-:W3:Y:S01]  /*0030*/  LDC R3, c[0x0][0x360] ;  /* 0x0000d800ff037b82 */ /* 0x000ee20000000800 */
[----:B0-----:R-:W-:Y:S01]  /*0040*/  IADD3 R1, PT, PT, R1, -0x50, RZ ;  /* 0xffffffb001017810 */ /* 0x001fe20007ffe0ff */
[----:B------:R-:W1:Y:S01]  /*0050*/  S2R R12, SR_TID.Z ;  /* 0x00000000000c7919 */ /* 0x000e620000002300 */
[----:B------:R-:W0:Y:S01]  /*0060*/  LDCU UR4, c[0x0][0x2f8] ;  /* 0x00005f00ff0477ac */ /* 0x000e220008000800 */
[----:B------:R-:W4:Y:S01]  /*0070*/  S2R R6, SR_CTAID.Y ;  /* 0x0000000000067919 */ /* 0x000f220000002600 */
[----:B------:R-:W5:Y:S03]  /*0080*/  LDCU.64 UR6, c[0x4][0x18] ;  /* 0x01000300ff0677ac */ /* 0x000f660008000a00 */
[----:B------:R-:W4:Y:S01]  /*0090*/  LDC R7, c[0x0][0x364] ;  /* 0x0000d900ff077b82 */ /* 0x000f220000000800 */
[----:B------:R-:W2:Y:S01]  /*00a0*/  S2R R8, SR_TID.Y ;  /* 0x0000000000087919 */ /* 0x000ea20000002200 */
[----:B------:R-:W3:Y:S06]  /*00b0*/  S2R R2, SR_CTAID.X ;  /* 0x0000000000027919 */ /* 0x000eec0000002500 */
[----:B------:R-:W1:Y:S01]  /*00c0*/  LDC R11, c[0x0][0x368] ;  /* 0x0000da00ff0b7b82 */ /* 0x000e620000000800 */
[----:B------:R-:W0:Y:S07]  /*00d0*/  S2R R4, SR_TID.X ;  /* 0x0000000000047919 */ /* 0x000e2e0000002100 */
[----:B------:R-:W5:Y:S08]  /*00e0*/  LDC R17, c[0x0][0x370] ;  /* 0x0000dc00ff117b82 */ /* 0x000f700000000800 */
[----:B------:R-:W5:Y:S01]  /*00f0*/  LDC R14, c[0x0][0x374] ;  /* 0x0000dd00ff0e7b82 */ /* 0x000f620000000800 */
[----:B----4-:R4:W-:Y:S01]  /*0100*/  STL.64 [R1+0x10], R6 ;  /* 0x0000100601007387 */ /* 0x0109e20000100a00 */
[----:B-1----:R-:W-:-:S02]  /*0110*/  IMAD R13, R10, R11, R12 ;  /* 0x0000000b0a0d7224 */ /* 0x002fc400078e020c */
[----:B--2---:R-:W-:Y:S01]  /*0120*/  IMAD R9, R6, R7, R8 ;  /* 0x0000000706097224 */ /* 0x004fe200078e0208 */
[----:B------:R-:W-:Y:S01]  /*0130*/  STL.64 [R1+0x20], R10 ;  /* 0x0000200a01007387 */ /* 0x000fe20000100a00 */
[----:B------:R-:W-:-:S03]  /*0140*/  IMAD.MOV.U32 R16, RZ, RZ, R13 ;  /* 0x000000ffff107224 */ /* 0x000fc600078e000d */
[----:B---3--:R1:W-:Y:S01]  /*0150*/  STL.64 [R1], R2 ;  /* 0x0000000201007387 */ /* 0x0083e20000100a00 */
[----:B------:R-:W-:Y:S01]  /*0160*/  MOV R15, R9 ;  /* 0x00000009000f7202 */ /* 0x000fe20000000f00 */
[----:B0-----:R-:W-:Y:S01]  /*0170*/  IMAD R5, R2, R3, R4 ;  /* 0x0000000302057224 */ /* 0x001fe200078e0204 */
[----:B-----5:R-:W-:Y:S01]  /*0180*/  MOV R18, R17 ;  /* 0x0000001100127202 */ /* 0x020fe20000000f00 */
[----:B------:R-:W-:Y:S01]  /*0190*/  STL.64 [R1+0x18], R8 ;  /* 0x0000180801007387 */ /* 0x000fe20000100a00 */
[----:B----4-:R-:W-:Y:S01]  /*01a0*/  IADD3 R6, P0, PT, R1, UR4, RZ ;  /* 0x0000000401067c10 */ /* 0x010fe2000ff1e0ff */
[----:B------:R-:W-:Y:S02]  /*01b0*/  IMAD.MOV.U32 R19, RZ, RZ, R5 ;  /* 0x000000ffff137224 */ /* 0x000fe400078e0005 */
[----:B------:R-:W-:Y:S01]  /*01c0*/  IMAD R0, R13, R14, R9 ;  /* 0x0000000e0d007224 */ /* 0x000fe200078e0209 */
[----:B------:R-:W-:Y:S01]  /*01d0*/  STL.64 [R1+0x28], R12 ;  /* 0x0000280c01007387 */ /* 0x000fe20000100a00 */
[----:B------:R-:W-:-:S02]  /*01e0*/  IADD3.X R7, PT, PT, RZ, UR5, RZ, P0, !PT ;  /* 0x00000005ff077c10 */ /* 0x000fc400087fe4ff */
[----:B-1----:R-:W-:Y:S01]  /*01f0*/  MOV R2, 0x0 ;  /* 0x0000000000027802 */ /* 0x002fe20000000f00 */
[----:B------:R-:W-:Y:S01]  /*0200*/  IMAD R0, R0, R17, R5 ;  /* 0x0000001100007224 */ /* 0x000fe200078e0205 */
[----:B------:R-:W-:Y:S04]  /*0210*/  STL.64 [R1+0x30], R16 ;  /* 0x0000301001007387 */ /* 0x000fe80000100a00 */
[----:B------:R-:W-:Y:S01]  /*0220*/  STL.64 [R1+0x38], R14 ;  /* 0x0000380e01007387 */ /* 0x000fe20000100a00 */
[----:B------:R-:W0:Y:S03]  /*0230*/  LDC.64 R2, c[0x4][R2] ;  /* 0x0100000002027b82 */ /* 0x000e260000000a00 */
[----:B------:R-:W-:Y:S04]  /*0240*/  STL.64 [R1+0x40], R18 ;  /* 0x0000401201007387 */ /* 0x000fe80000100a00 */
[----:B------:R-:W-:Y:S04]  /*0250*/  STL [R1+0x48], R0 ;  /* 0x0000480001007387 */ /* 0x000fe80000100800 */
[----:B------:R1:W-:Y:S02]  /*0260*/  STL.64 [R1+0x8], R4 ;  /* 0x0000080401007387 */ /* 0x0003e40000100a00 */
[----:B-1----:R-:W-:Y:S01]  /*0270*/  IMAD.U32 R4, RZ, RZ, UR6 ;  /* 0x00000006ff047e24 */ /* 0x002fe2000f8e00ff */
[----:B------:R-:W-:-:S07]  /*0280*/  MOV R5, UR7 ;  /* 0x0000000700057c02 */ /* 0x000fce0008000f00 */
[----:B------:R-:W-:-:S07]  /*0290*/  LEPC R20, `(.L_x_0) ;  /* 0x000000001014794e */ /* 0x000fce0000000000 */
[----:B0-----:R-:W-:Y:S05]  /*02a0*/  CALL.ABS.NOINC R2 ;  /* 0x0000000002007343 */ /* 0x001fea0003c00000 */
.L_x_0:
[----:B------:R-:W-:Y:S05]  /*02b0*/  EXIT ;  /* 0x000000000000794d */ /* 0x000fea0003800000 */
.L_x_1:
[----:B------:R-:W-:-:S00]  /*02c0*/  BRA `(.L_x_1) ;  /* 0xfffffffc00fc7947 */ /* 0x000fc0000383ffff */
[----:B------:R-:W-:-:S00]  /*02d0*/  NOP ;  /* 0x0000000000007918 */ /* 0x000fc00000000000 */
        /* <DEDUP_REMOVED lines=10> */
.L_x_6:


//--------------------- .text._Z12print2DIndexv   --------------------------
	.section	.text._Z12print2DIndexv,"ax",@progbits
	.align	128
        .global         _Z12print2DIndexv
        .type           _Z12print2DIndexv,@function
        .size           _Z12print2DIndexv,(.L_x_7 - _Z12print2DIndexv)
        .other          _Z12print2DIndexv,@"STO_CUDA_ENTRY STV_DEFAULT"
_Z12print2DIndexv:
.text._Z12print2DIndexv:
[----:B------:R-:W0:Y:S01]  /*0000*/  LDC R1, c[0x0][0x37c] ;  /* 0x0000df00ff017b82 */ /* 0x000e220000000800 */
[----:B------:R-:W1:Y:S01]  /*0010*/  S2R R12, SR_CTAID.Y ;  /* 0x00000000000c7919 */ /* 0x000e620000002600 */
[----:B------:R-:W2:Y:S06]  /*0020*/  LDCU UR5, c[0x0][0x2fc] ;  /* 0x00005f80ff0577ac */ /* 0x000eac0008000800 */
[----:B------:R-:W3:Y:S01]  /*0030*/  LDC R9, c[0x0][0x360] ;  /* 0x0000d800ff097b82 */ /* 0x000ee20000000800 */
[----:B0-----:R-:W-:Y:S01]  /*0040*/  VIADD R1, R1, 0xffffffd0 ;  /* 0xffffffd001017836 */ /* 0x001fe20000000000 */
[----:B------:R-:W1:Y:S01]  /*0050*/  S2R R14, SR_TID.Y ;  /* 0x00000000000e7919 */ /* 0x000e620000002200 */
[----:B------:R-:W-:Y:S01]  /*0060*/  MOV R0, 0x0 ;  /* 0x0000000000007802 */ /* 0x000fe20000000f00 */
[----:B------:R-:W0:Y:S01]  /*0070*/  LDCU UR4, c[0x0][0x2f8] ;  /* 0x00005f00ff0477ac */ /* 0x000e220008000800 */
[----:B------:R-:W3:Y:S03]  /*0080*/  S2R R8, SR_CTAID.X ;  /* 0x0000000000087919 */ /* 0x000ee60000002500 */
[----:B------:R-:W1:Y:S01]  /*0090*/  LDC R13, c[0x0][0x364] ;  /* 0x0000d900ff0d7b82 */ /* 0x000e620000000800 */
[----:B------:R-:W4:Y:S01]  /*00a0*/  LDCU.64 UR6, c[0x4][0x10] ;  /* 0x01000200ff0677ac */ /* 0x000f220008000a00 */
[----:B------:R-:W3:Y:S06]  /*00b0*/  S2R R10, SR_TID.X ;  /* 0x00000000000a7919 */ /* 0x000eec0000002100 */
[----:B------:R-:W5:Y:S01]  /*00c0*/  LDC R17, c[0x0][0x370] ;  /* 0x0000dc00ff117b82 */ /* 0x000f620000000800 */
[----:B0-----:R-:W-:-:S07]  /*00d0*/  IADD3 R6, P0, PT, R1, UR4, RZ ;  /* 0x0000000401067c10 */ /* 0x001fce000ff1e0ff */
[----:B------:R0:W0:Y:S01]  /*00e0*/  LDC.64 R2, c[0x4][R0] ;  /* 0x0100000000027b82 */ /* 0x0000220000000a00 */
[----:B--2---:R-:W-:Y:S01]  /*00f0*/  IADD3.X R7, PT, PT, RZ, UR5, RZ, P0, !PT ;  /* 0x00000005ff077c10 */ /* 0x004fe200087fe4ff */
[----:B----4-:R-:W-:Y:S01]  /*0100*/  IMAD.U32 R4, RZ, RZ, UR6 ;  /* 0x00000006ff047e24 */ /* 0x010fe2000f8e00ff */
[----:B------:R-:W-:Y:S01]  /*0110*/  MOV R5, UR7 ;  /* 0x0000000700057c02 */ /* 0x000fe20008000f00 */
[----:B-1----:R-:W-:-:S05]  /*0120*/  IMAD R15, R12, R13, R14 ;  /* 0x0000000d0c0f7224 */ /* 0x002fca00078e020e */
[----:B------:R-:W-:Y:S01]  /*0130*/  MOV R16, R15 ;  /* 0x0000000f00107202 */ /* 0x000fe20000000f00 */
[----:B------:R1:W-:Y:S01]  /*0140*/  STL.128 [R1+0x10], R12 ;  /* 0x0000100c01007387 */ /* 0x0003e20000100c00 */
[----:B---3--:R-:W-:-:S04]  /*0150*/  IMAD R11, R8, R9, R10 ;  /* 0x00000009080b7224 */ /* 0x008fc800078e020a */
[--C-:B------:R-:W-:Y:S01]  /*0160*/  IMAD.MOV.U32 R18, RZ, RZ, R11.reuse ;  /* 0x000000ffff127224 */ /* 0x100fe200078e000b */
[----:B------:R1:W-:Y:S01]  /*0170*/  STL.128 [R1], R8 ;  /* 0x0000000801007387 */ /* 0x0003e20000100c00 */
[----:B-----5:R-:W-:-:S05]  /*0180*/  IMAD R19, R15, R17, R11 ;  /* 0x000000110f137224 */ /* 0x020fca00078e020b */
[----:B------:R1:W-:Y:S02]  /*0190*/  STL.128 [R1+0x20], R16 ;  /* 0x0000201001007387 */ /* 0x0003e40000100c00 */
[----:B------:R-:W-:-:S07]  /*01a0*/  LEPC R20, `(.L_x_2) ;  /* 0x000000001014794e */ /* 0x000fce0000000000 */
[----:B01----:R-:W-:Y:S05]  /*01b0*/  CALL.ABS.NOINC R2 ;  /* 0x0000000002007343 */ /* 0x003fea0003c00000 */
.L_x_2:
[----:B------:R-:W-:Y:S05]  /*01c0*/  EXIT ;  /* 0x000000000000794d */ /* 0x000fea0003800000 */
.L_x_3:
        /* <DEDUP_REMOVED lines=11> */
.L_x_7:


//--------------------- .text._Z12print1DIndexv   --------------------------
	.section	.text._Z12print1DIndexv,"ax",@progbits
	.align	128
        .global         _Z12print1DIndexv
        .type           _Z12print1DIndexv,@function
        .size           _Z12print1DIndexv,(.L_x_8 - _Z12print1DIndexv)
        .other          _Z12print1DIndexv,@"STO_CUDA_ENTRY STV_DEFAULT"
_Z12print1DIndexv:
.text._Z12print1DIndexv:
[----:B------:R-:W0:Y:S01]  /*0000*/  LDC R1, c[0x0][0x37c] ;  /* 0x0000df00ff017b82 */ /* 0x000e220000000800 */
[----:B------:R-:W1:Y:S01]  /*0010*/  S2R R8, SR_CTAID.X ;  /* 0x0000000000087919 */ /* 0x000e620000002500 */
[----:B------:R-:W2:Y:S06]  /*0020*/  LDCU UR5, c[0x0][0x2fc] ;  /* 0x00005f80ff0577ac */ /* 0x000eac0008000800 */
[----:B------:R-:W1:Y:S01]  /*0030*/  LDC R9, c[0x0][0x360] ;  /* 0x0000d800ff097b82 */ /* 0x000e620000000800 */
[----:B0-----:R-:W-:Y:S01]  /*0040*/  VIADD R1, R1, 0xfffffff0 ;  /* 0xfffffff001017836 */ /* 0x001fe20000000000 */
[----:B------:R-:W1:Y:S01]  /*0050*/  S2R R10, SR_TID.X ;  /* 0x00000000000a7919 */ /* 0x000e620000002100 */
[----:B------:R-:W-:Y:S01]  /*0060*/  MOV R0, 0x0 ;  /* 0x0000000000007802 */ /* 0x000fe20000000f00 */
[----:B------:R-:W0:Y:S04]  /*0070*/  LDCU UR4, c[0x0][0x2f8] ;  /* 0x00005f00ff0477ac */ /* 0x000e280008000800 */
[----:B------:R3:W4:Y:S01]  /*0080*/  LDC.64 R2, c[0x4][R0] ;  /* 0x0100000000027b82 */ /* 0x0007220000000a00 */
[----:B------:R-:W5:Y:S01]  /*0090*/  LDCU.64 UR6, c[0x4][0x8] ;  /* 0x01000100ff0677ac */ /* 0x000f620008000a00 */
[----:B0-----:R-:W-:Y:S01]  /*00a0*/  IADD3 R6, P0, PT, R1, UR4, RZ ;  /* 0x0000000401067c10 */ /* 0x001fe2000ff1e0ff */
[----:B-----5:R-:W-:Y:S01]  /*00b0*/  IMAD.U32 R4, RZ, RZ, UR6 ;  /* 0x00000006ff047e24 */ /* 0x020fe2000f8e00ff */
[----:B------:R-:W-:-:S03]  /*00c0*/  MOV R5, UR7 ;  /* 0x0000000700057c02 */ /* 0x000fc60008000f00 */
[----:B--2---:R-:W-:Y:S02]  /*00d0*/  IMAD.X R7, RZ, RZ, UR5, P0 ;  /* 0x00000005ff077e24 */ /* 0x004fe400080e06ff */
[----:B-1----:R-:W-:-:S05]  /*00e0*/  IMAD R11, R8, R9, R10 ;  /* 0x00000009080b7224 */ /* 0x002fca00078e020a */
[----:B------:R3:W-:Y:S02]  /*00f0*/  STL.128 [R1], R8 ;  /* 0x0000000801007387 */ /* 0x0007e40000100c00 */
[----:B------:R-:W-:-:S07]  /*0100*/  LEPC R20, `(.L_x_4) ;  /* 0x000000001014794e */ /* 0x000fce0000000000 */
[----:B---34-:R-:W-:Y:S05]  /*0110*/  CALL.ABS.NOINC R2 ;  /* 0x0000000002007343 */ /* 0x018fea0003c00000 */
.L_x_4:
[----:B------:R-:W-:Y:S05]  /*0120*/  EXIT ;  /* 0x000000000000794d */ /* 0x000fea0003800000 */
.L_x_5:
        /* <DEDUP_REMOVED lines=13> */
.L_x_8:


//--------------------- .nv.global.init           --------------------------
	.section	.nv.global.init,"aw",@progbits
.nv.global.init:
	.type		$str,@object
	.size		$str,($str$1 - $str)
$str:
        /*0000*/ 	.byte	0x25, 0x64, 0x20, 0x78, 0x20, 0x25, 0x64, 0x20, 0x2b, 0x20, 0x25, 0x64, 0x20, 0x3d, 0x20, 0x25
        /*0010*/ 	.byte	0x64, 0x0a, 0x00
	.type		$str$1,@object
	.size		$str$1,($str$2 - $str$1)
$str$1:
        /*0013*/ 	.byte	0x67, 0x78, 0x3a, 0x20, 0x25, 0x64, 0x20, 0x78, 0x20, 0x25, 0x64, 0x20, 0x2b, 0x20, 0x25, 0x64
        /*0023*/ 	.byte	0x20, 0x3d, 0x20, 0x25, 0x64, 0x09, 0x20, 0x20, 0x20, 0x20, 0x20, 0x20, 0x20, 0x20, 0x20, 0x20
        /*0033*/ 	.byte	0x67, 0x79, 0x3a, 0x20, 0x25, 0x64, 0x20, 0x78, 0x20, 0x25, 0x64, 0x20, 0x2b, 0x20, 0x25, 0x64
        /*0043*/ 	.byte	0x20, 0x3d, 0x20, 0x25, 0x64, 0x09, 0x20, 0x20, 0x20, 0x20, 0x20, 0x20, 0x20, 0x20, 0x20, 0x20
        /*0053*/ 	.byte	0x69, 0x64, 0x3a, 0x20, 0x25, 0x64, 0x20, 0x78, 0x20, 0x25, 0x64, 0x20, 0x2b, 0x20, 0x25, 0x64
        /*0063*/ 	.byte	0x20, 0x3d, 0x20, 0x25, 0x64, 0x0a, 0x00
	.type		$str$2,@object
	.size		$str$2,(.L_2 - $str$2)
$str$2:
        /*006a*/ 	.byte	0x67, 0x78, 0x3a, 0x20, 0x25, 0x64, 0x20, 0x78, 0x20, 0x25, 0x64, 0x20, 0x2b, 0x20, 0x25, 0x64
        /*007a*/ 	.byte	0x20, 0x3d, 0x20, 0x25, 0x64, 0x09, 0x20, 0x20, 0x20, 0x20, 0x20, 0x20, 0x20, 0x20, 0x20, 0x20
        /*008a*/ 	.byte	0x67, 0x79, 0x3a, 0x20, 0x25, 0x64, 0x20, 0x78, 0x20, 0x25, 0x64, 0x20, 0x2b, 0x20, 0x25, 0x64
        /*009a*/ 	.byte	0x20, 0x3d, 0x20, 0x25, 0x64, 0x09, 0x20, 0x20, 0x20, 0x20, 0x20, 0x20, 0x20, 0x20, 0x20, 0x20
        /*00aa*/ 	.byte	0x67, 0x7a, 0x3a, 0x20, 0x25, 0x64, 0x20, 0x78, 0x20, 0x25, 0x64, 0x20, 0x2b, 0x20, 0x25, 0x64
        /*00ba*/ 	.byte	0x20, 0x3d, 0x20, 0x25, 0x64, 0x09, 0x20, 0x20, 0x20, 0x20, 0x20, 0x20, 0x20, 0x20, 0x20, 0x20
        /*00ca*/ 	.byte	0x69, 0x64, 0x3a, 0x20, 0x25, 0x64, 0x20, 0x78, 0x20, 0x25, 0x64, 0x20, 0x78, 0x20, 0x25, 0x64
        /*00da*/ 	.byte	0x20, 0x2b, 0x20, 0x25, 0x64, 0x20, 0x78, 0x20, 0x25, 0x64, 0x20, 0x2b, 0x20, 0x25, 0x64, 0x20
        /*00ea*/ 	.byte	0x3d, 0x20, 0x25, 0x64, 0x0a, 0x00
.L_2:


//--------------------- .nv.shared.reserved.0     --------------------------
	.section	.nv.shared.reserved.0,"aw",@nobits
	.weak		__nv_reservedSMEM_offset_0_alias
	.size		__nv_reservedSMEM_offset_0_alias, 0, 64
	.other		__nv_reservedSMEM_offset_0_alias,@"STO_CUDA_RESERVED_SHARED STV_DEFAULT"
__nv_reservedSMEM_offset_0_alias:
	.zero		0
	.zero		64


//--------------------- .nv.constant0._Z12print3DIndexv --------------------------
	.section	.nv.constant0._Z12print3DIndexv,"a",@progbits
	.sectionflags	@""
	.align	4
.nv.constant0._Z12print3DIndexv:
	.zero		896


//--------------------- .nv.constant0._Z12print2DIndexv --------------------------
	.section	.nv.constant0._Z12print2DIndexv,"a",@progbits
	.sectionflags	@""
	.align	4
.nv.constant0._Z12print2DIndexv:
	.zero		896


//--------------------- .nv.constant0._Z12print1DIndexv --------------------------
	.section	.nv.constant0._Z12print1DIndexv,"a",@progbits
	.sectionflags	@""
	.align	4
.nv.constant0._Z12print1DIndexv:
	.zero		896


//--------------------- SYMBOLS --------------------------

	.type		.nv.reservedSmem.offset0,@object
	.size		.nv.reservedSmem.offset0,0x4
	.type		vprintf,@function
